//
// Generated by NVIDIA NVVM Compiler
//
// Compiler Build ID: CL-36424714
// Cuda compilation tools, release 13.0, V13.0.88
// Based on NVVM 20.0.0
//

.version 9.0
.target sm_100
.address_size 64

	// .globl	_Z6kernelP4blobS0_i

.visible .entry _Z6kernelP4blobS0_i(
	.param .u64 .ptr .align 1 _Z6kernelP4blobS0_i_param_0,
	.param .u64 .ptr .align 1 _Z6kernelP4blobS0_i_param_1,
	.param .u32 _Z6kernelP4blobS0_i_param_2
)
{
	.reg .b64 	%rd<5>;

	ld.param.u64 	%rd1, [_Z6kernelP4blobS0_i_param_1];
	cvta.to.global.u64 	%rd2, %rd1;
	ld.global.u64 	%rd3, [%rd2];
	add.s64 	%rd4, %rd3, 5;
	st.global.u64 	[%rd2], %rd4;
	ret;

}
	// .globl	_Z8kernel_dP4blobS0_i
.visible .entry _Z8kernel_dP4blobS0_i(
	.param .u64 .ptr .align 1 _Z8kernel_dP4blobS0_i_param_0,
	.param .u64 .ptr .align 1 _Z8kernel_dP4blobS0_i_param_1,
	.param .u32 _Z8kernel_dP4blobS0_i_param_2
)
{
	.reg .b64 	%rd<5>;

	ld.param.u64 	%rd1, [_Z8kernel_dP4blobS0_i_param_1];
	cvta.to.global.u64 	%rd2, %rd1;
	ld.global.u64 	%rd3, [%rd2];
	add.s64 	%rd4, %rd3, 5;
	st.global.u64 	[%rd2], %rd4;
	ret;

}
	// .globl	_Z10nullKernelv
.visible .entry _Z10nullKernelv()
{


	ret;

}


// ===== COMPILED SASS (sm_100) =====

	.target	sm_100

	.elftype	@"ET_EXEC"


//--------------------- .note.nv.tkinfo           --------------------------
	.section	.note.nv.tkinfo,"",@"SHT_NOTE"
	.sectionflags	@"SHF_NOTE_NV_TKINFO"
	.tkinfo
        /*0018*/ 	.word	0x00000002
        /*0030*/ 	.string	""
        /*0030*/ 	.string	"ptxas"
        /*0030*/ 	.string	"Cuda compilation tools, release 13.0, V13.0.88"
        /*0030*/ 	.string	"Build cuda_13.0.r13.0/compiler.36424714_0"
        /*0030*/ 	.string	"-arch sm_100 -m 64 "



//--------------------- .note.nv.cuinfo           --------------------------
	.section	.note.nv.cuinfo,"",@"SHT_NOTE"
	.sectionflags	@"SHF_NOTE_NV_CUINFO"
        /*0018*/ 	.short	0x0002
        /*001a*/ 	.short	0x0064
        /*001c*/ 	.short	0x0082
	.zero		2


//--------------------- .nv.info                  --------------------------
	.section	.nv.info,"",@"SHT_CUDA_INFO"
	.align	4


	//----- nvinfo : EIATTR_REGCOUNT
	.align		4
        /*0000*/ 	.byte	0x04, 0x2f
        /*0002*/ 	.short	(.L_1 - .L_0)
	.align		4
.L_0:
        /*0004*/ 	.word	index@(_Z6kernelP4blobS0_i)
        /*0008*/ 	.word	0x00000008


	//----- nvinfo : EIATTR_FRAME_SIZE
	.align		4
.L_1:
        /*000c*/ 	.byte	0x04, 0x11
        /*000e*/ 	.short	(.L_3 - .L_2)
	.align		4
.L_2:
        /*0010*/ 	.word	index@(_Z6kernelP4blobS0_i)
        /*0014*/ 	.word	0x00000000


	//----- nvinfo : EIATTR_REGCOUNT
	.align		4
.L_3:
        /*0018*/ 	.byte	0x04, 0x2f
        /*001a*/ 	.short	(.L_5 - .L_4)
	.align		4
.L_4:
        /*001c*/ 	.word	index@(_Z8kernel_dP4blobS0_i)
        /*0020*/ 	.word	0x00000008


	//----- nvinfo : EIATTR_FRAME_SIZE
	.align		4
.L_5:
        /*0024*/ 	.byte	0x04, 0x11
        /*0026*/ 	.short	(.L_7 - .L_6)
	.align		4
.L_6:
        /*0028*/ 	.word	index@(_Z8kernel_dP4blobS0_i)
        /*002c*/ 	.word	0x00000000


	//----- nvinfo : EIATTR_REGCOUNT
	.align		4
.L_7:
        /*0030*/ 	.byte	0x04, 0x2f
        /*0032*/ 	.short	(.L_9 - .L_8)
	.align		4
.L_8:
        /*0034*/ 	.word	index@(_Z10nullKernelv)
        /*0038*/ 	.word	0x00000004


	//----- nvinfo : EIATTR_FRAME_SIZE
	.align		4
.L_9:
        /*003c*/ 	.byte	0x04, 0x11
        /*003e*/ 	.short	(.L_11 - .L_10)
	.align		4
.L_10:
        /*0040*/ 	.word	index@(_Z10nullKernelv)
        /*0044*/ 	.word	0x00000000


	//----- nvinfo : EIATTR_MIN_STACK_SIZE
	.align		4
.L_11:
        /*0048*/ 	.byte	0x04, 0x12
        /*004a*/ 	.short	(.L_13 - .L_12)
	.align		4
.L_12:
        /*004c*/ 	.word	index@(_Z10nullKernelv)
        /*0050*/ 	.word	0x00000000


	//----- nvinfo : EIATTR_MIN_STACK_SIZE
	.align		4
.L_13:
        /*0054*/ 	.byte	0x04, 0x12
        /*0056*/ 	.short	(.L_15 - .L_14)
	.align		4
.L_14:
        /*0058*/ 	.word	index@(_Z8kernel_dP4blobS0_i)
        /*005c*/ 	.word	0x00000000


	//----- nvinfo : EIATTR_MIN_STACK_SIZE
	.align		4
.L_15:
        /*0060*/ 	.byte	0x04, 0x12
        /*0062*/ 	.short	(.L_17 - .L_16)
	.align		4
.L_16:
        /*0064*/ 	.word	index@(_Z6kernelP4blobS0_i)
        /*0068*/ 	.word	0x00000000
.L_17:


//--------------------- .nv.compat                --------------------------
	.section	.nv.compat,"",@"SHT_CUDA_COMPAT_INFO"
	.align	4
        /*0000*/ 	.byte	0x02, 0x09, 0x00, 0x00, 0x02, 0x02, 0x01, 0x00, 0x02, 0x05, 0x05, 0x00, 0x03, 0x07, 0x01, 0x01
        /*0010*/ 	.byte	0x02, 0x03, 0x00, 0x00, 0x02, 0x06, 0x01, 0x00, 0x04, 0x0b, 0x08, 0x00, 0x09, 0x00, 0x00, 0x00
        /*0020*/ 	.byte	0x00, 0x00, 0x00, 0x00


//--------------------- .nv.info._Z10nullKernelv  --------------------------
	.section	.nv.info._Z10nullKernelv,"",@"SHT_CUDA_INFO"
	.sectionflags	@""
	.align	4


	//----- nvinfo : EIATTR_CUDA_API_VERSION
	.align		4
        /*0000*/ 	.byte	0x04, 0x37
        /*0002*/ 	.short	(.L_19 - .L_18)
.L_18:
        /*0004*/ 	.word	0x00000082


	//----- nvinfo : EIATTR_SPARSE_MMA_MASK
	.align		4
.L_19:
        /*0008*/ 	.byte	0x03, 0x50
        /*000a*/ 	.short	0x0000


	//----- nvinfo : EIATTR_MAXREG_COUNT
	.align		4
        /*000c*/ 	.byte	0x03, 0x1b
        /*000e*/ 	.short	0x00ff


	//----- nvinfo : EIATTR_MERCURY_ISA_VERSION
	.align		4
        /*0010*/ 	.byte	0x03, 0x5f
        /*0012*/ 	.short	0x0101


	//----- nvinfo : EIATTR_VRC_CTA_INIT_COUNT
	.align		4
        /*0014*/ 	.byte	0x02, 0x4a
	.zero		1
	.zero		1


	//----- nvinfo : EIATTR_EXIT_INSTR_OFFSETS
	.align		4
        /*0018*/ 	.byte	0x04, 0x1c
        /*001a*/ 	.short	(.L_21 - .L_20)


	//   ....[0]....
.L_20:
        /*001c*/ 	.word	0x00000010


	//----- nvinfo : EIATTR_SW_WAR
	.align		4
.L_21:
        /*0020*/ 	.byte	0x04, 0x36
        /*0022*/ 	.short	(.L_23 - .L_22)
.L_22:
        /*0024*/ 	.word	0x00000008
.L_23:


//--------------------- .nv.info._Z8kernel_dP4blobS0_i --------------------------
	.section	.nv.info._Z8kernel_dP4blobS0_i,"",@"SHT_CUDA_INFO"
	.sectionflags	@""
	.align	4


	//----- nvinfo : EIATTR_CUDA_API_VERSION
	.align		4
        /*0000*/ 	.byte	0x04, 0x37
        /*0002*/ 	.short	(.L_25 - .L_24)
.L_24:
        /*0004*/ 	.word	0x00000082


	//----- nvinfo : EIATTR_KPARAM_INFO
	.align		4
.L_25:
        /*0008*/ 	.byte	0x04, 0x17
        /*000a*/ 	.short	(.L_27 - .L_26)
.L_26:
        /*000c*/ 	.word	0x00000000
        /*0010*/ 	.short	0x0002
        /*0012*/ 	.short	0x0010
        /*0014*/ 	.byte	0x00, 0xf0, 0x11, 0x00


	//----- nvinfo : EIATTR_KPARAM_INFO
	.align		4
.L_27:
        /*0018*/ 	.byte	0x04, 0x17
        /*001a*/ 	.short	(.L_29 - .L_28)
.L_28:
        /*001c*/ 	.word	0x00000000
        /*0020*/ 	.short	0x0001
        /*0022*/ 	.short	0x0008
        /*0024*/ 	.byte	0x00, 0xf5, 0x21, 0x00


	//----- nvinfo : EIATTR_KPARAM_INFO
	.align		4
.L_29:
        /*0028*/ 	.byte	0x04, 0x17
        /*002a*/ 	.short	(.L_31 - .L_30)
.L_30:
        /*002c*/ 	.word	0x00000000
        /*0030*/ 	.short	0x0000
        /*0032*/ 	.short	0x0000
        /*0034*/ 	.byte	0x00, 0xf5, 0x21, 0x00


	//----- nvinfo : EIATTR_SPARSE_MMA_MASK
	.align		4
.L_31:
        /*0038*/ 	.byte	0x03, 0x50
        /*003a*/ 	.short	0x0000


	//----- nvinfo : EIATTR_MAXREG_COUNT
	.align		4
        /*003c*/ 	.byte	0x03, 0x1b
        /*003e*/ 	.short	0x00ff


	//----- nvinfo : EIATTR_MERCURY_ISA_VERSION
	.align		4
        /*0040*/ 	.byte	0x03, 0x5f
        /*0042*/ 	.short	0x0101


	//----- nvinfo : EIATTR_VRC_CTA_INIT_COUNT
	.align		4
        /*0044*/ 	.byte	0x02, 0x4a
	.zero		1
	.zero		1


	//----- nvinfo : EIATTR_EXIT_INSTR_OFFSETS
	.align		4
        /*0048*/ 	.byte	0x04, 0x1c
        /*004a*/ 	.short	(.L_33 - .L_32)


	//   ....[0]....
.L_32:
        /*004c*/ 	.word	0x00000070


	//----- nvinfo : EIATTR_CBANK_PARAM_SIZE
	.align		4
.L_33:
        /*0050*/ 	.byte	0x03, 0x19
        /*0052*/ 	.short	0x0014


	//----- nvinfo : EIATTR_PARAM_CBANK
	.align		4
        /*0054*/ 	.byte	0x04, 0x0a
        /*0056*/ 	.short	(.L_35 - .L_34)
	.align		4
.L_34:
        /*0058*/ 	.word	index@(.nv.constant0._Z8kernel_dP4blobS0_i)
        /*005c*/ 	.short	0x0380
        /*005e*/ 	.short	0x0014


	//----- nvinfo : EIATTR_SW_WAR
	.align		4
.L_35:
        /*0060*/ 	.byte	0x04, 0x36
        /*0062*/ 	.short	(.L_37 - .L_36)
.L_36:
        /*0064*/ 	.word	0x00000008
.L_37:


//--------------------- .nv.info._Z6kernelP4blobS0_i --------------------------
	.section	.nv.info._Z6kernelP4blobS0_i,"",@"SHT_CUDA_INFO"
	.sectionflags	@""
	.align	4


	//----- nvinfo : EIATTR_CUDA_API_VERSION
	.align		4
        /*0000*/ 	.byte	0x04, 0x37
        /*0002*/ 	.short	(.L_39 - .L_38)
.L_38:
        /*0004*/ 	.word	0x00000082


	//----- nvinfo : EIATTR_KPARAM_INFO
	.align		4
.L_39:
        /*0008*/ 	.byte	0x04, 0x17
        /*000a*/ 	.short	(.L_41 - .L_40)
.L_40:
        /*000c*/ 	.word	0x00000000
        /*0010*/ 	.short	0x0002
        /*0012*/ 	.short	0x0010
        /*0014*/ 	.byte	0x00, 0xf0, 0x11, 0x00


	//----- nvinfo : EIATTR_KPARAM_INFO
	.align		4
.L_41:
        /*0018*/ 	.byte	0x04, 0x17
        /*001a*/ 	.short	(.L_43 - .L_42)
.L_42:
        /*001c*/ 	.word	0x00000000
        /*0020*/ 	.short	0x0001
        /*0022*/ 	.short	0x0008
        /*0024*/ 	.byte	0x00, 0xf5, 0x21, 0x00


	//----- nvinfo : EIATTR_KPARAM_INFO
	.align		4
.L_43:
        /*0028*/ 	.byte	0x04, 0x17
        /*002a*/ 	.short	(.L_45 - .L_44)
.L_44:
        /*002c*/ 	.word	0x00000000
        /*0030*/ 	.short	0x0000
        /*0032*/ 	.short	0x0000
        /*0034*/ 	.byte	0x00, 0xf5, 0x21, 0x00


	//----- nvinfo : EIATTR_SPARSE_MMA_MASK
	.align		4
.L_45:
        /*0038*/ 	.byte	0x03, 0x50
        /*003a*/ 	.short	0x0000


	//----- nvinfo : EIATTR_MAXREG_COUNT
	.align		4
        /*003c*/ 	.byte	0x03, 0x1b
        /*003e*/ 	.short	0x00ff


	//----- nvinfo : EIATTR_MERCURY_ISA_VERSION
	.align		4
        /*0040*/ 	.byte	0x03, 0x5f
        /*0042*/ 	.short	0x0101


	//----- nvinfo : EIATTR_VRC_CTA_INIT_COUNT
	.align		4
        /*0044*/ 	.byte	0x02, 0x4a
	.zero		1
	.zero		1


	//----- nvinfo : EIATTR_EXIT_INSTR_OFFSETS
	.align		4
        /*0048*/ 	.byte	0x04, 0x1c
        /*004a*/ 	.short	(.L_47 - .L_46)


	//   ....[0]....
.L_46:
        /*004c*/ 	.word	0x00000070


	//----- nvinfo : EIATTR_CBANK_PARAM_SIZE
	.align		4
.L_47:
        /*0050*/ 	.byte	0x03, 0x19
        /*0052*/ 	.short	0x0014


	//----- nvinfo : EIATTR_PARAM_CBANK
	.align		4
        /*0054*/ 	.byte	0x04, 0x0a
        /*0056*/ 	.short	(.L_49 - .L_48)
	.align		4
.L_48:
        /*0058*/ 	.word	index@(.nv.constant0._Z6kernelP4blobS0_i)
        /*005c*/ 	.short	0x0380
        /*005e*/ 	.short	0x0014


	//----- nvinfo : EIATTR_SW_WAR
	.align		4
.L_49:
        /*0060*/ 	.byte	0x04, 0x36
        /*0062*/ 	.short	(.L_51 - .L_50)
.L_50:
        /*0064*/ 	.word	0x00000008
.L_51:


//--------------------- .nv.callgraph             --------------------------
	.section	.nv.callgraph,"",@"SHT_CUDA_CALLGRAPH"
	.align	4
	.sectionentsize	8
	.align		4
        /*0000*/ 	.word	0x00000000
	.align		4
        /*0004*/ 	.word	0xffffffff
	.align		4
        /*0008*/ 	.word	0x00000000
	.align		4
        /*000c*/ 	.word	0xfffffffe
	.align		4
        /*0010*/ 	.word	0x00000000
	.align		4
        /*0014*/ 	.word	0xfffffffd
	.align		4
        /*0018*/ 	.word	0x00000000
	.align		4
        /*001c*/ 	.word	0xfffffffc


//--------------------- .text._Z10nullKernelv     --------------------------
	.section	.text._Z10nullKernelv,"ax",@progbits
	.align	128
        .global         _Z10nullKernelv
        .type           _Z10nullKernelv,@function
        .size           _Z10nullKernelv,(.L_x_3 - _Z10nullKernelv)
        .other          _Z10nullKernelv,@"STO_CUDA_ENTRY STV_DEFAULT"
_Z10nullKernelv:
.text._Z10nullKernelv:
[----:B------:R-:W-:Y:S01]  /*0000*/  LDC R1, c[0x0][0x37c] ;  /* 0x0000df00ff017b82 */ /* 0x000fe20000000800 */
[----:B------:R-:W-:Y:S05]  /*0010*/  EXIT ;  /* 0x000000000000794d */ /* 0x000fea0003800000 */
.L_x_0:
[----:B------:R-:W-:-:S00]  /*0020*/  BRA `(.L_x_0) ;  /* 0xfffffffc00fc7947 */ /* 0x000fc0000383ffff */
[----:B------:R-:W-:-:S00]  /*0030*/  NOP ;  /* 0x0000000000007918 */ /* 0x000fc00000000000 */
        /* <DEDUP_REMOVED lines=12> */
.L_x_3:


//--------------------- .text._Z8kernel_dP4blobS0_i --------------------------
	.section	.text._Z8kernel_dP4blobS0_i,"ax",@progbits
	.align	128
        .global         _Z8kernel_dP4blobS0_i
        .type           _Z8kernel_dP4blobS0_i,@function
        .size           _Z8kernel_dP4blobS0_i,(.L_x_4 - _Z8kernel_dP4blobS0_i)
        .other          _Z8kernel_dP4blobS0_i,@"STO_CUDA_ENTRY STV_DEFAULT"
_Z8kernel_dP4blobS0_i:
.text._Z8kernel_dP4blobS0_i:
[----:B------:R-:W-:Y:S08]  /*0000*/  LDC R1, c[0x0][0x37c] ;  /* 0x0000df00ff017b82 */ /* 0x000ff00000000800 */
[----:B------:R-:W0:Y:S01]  /*0010*/  LDC.64 R2, c[0x0][0x388] ;  /* 0x0000e200ff027b82 */ /* 0x000e220000000a00 */
[----:B------:R-:W0:Y:S02]  /*0020*/  LDCU.64 UR4, c[0x0][0x358] ;  /* 0x00006b00ff0477ac */ /* 0x000e240008000a00 */
[----:B0-----:R-:W2:Y:S02]  /*0030*/  LDG.E.64 R4, desc[UR4][R2.64] ;  /* 0x0000000402047981 */ /* 0x001ea4000c1e1b00 */
[----:B--2---:R-:W-:-:S04]  /*0040*/  IADD3 R4, P0, PT, R4, 0x5, RZ ;  /* 0x0000000504047810 */ /* 0x004fc80007f1e0ff */
[----:B------:R-:W-:-:S05]  /*0050*/  IADD3.X R5, PT, PT, RZ, R5, RZ, P0, !PT ;  /* 0x00000005ff057210 */ /* 0x000fca00007fe4ff */
[----:B------:R-:W-:Y:S01]  /*0060*/  STG.E.64 desc[UR4][R2.64], R4 ;  /* 0x0000000402007986 */ /* 0x000fe2000c101b04 */
[----:B------:R-:W-:Y:S05]  /*0070*/  EXIT ;  /* 0x000000000000794d */ /* 0x000fea0003800000 */
.L_x_1:
        /* <DEDUP_REMOVED lines=16> */
.L_x_4:


//--------------------- .text._Z6kernelP4blobS0_i --------------------------
	.section	.text._Z6kernelP4blobS0_i,"ax",@progbits
	.align	128
        .global         _Z6kernelP4blobS0_i
        .type           _Z6kernelP4blobS0_i,@function
        .size           _Z6kernelP4blobS0_i,(.L_x_5 - _Z6kernelP4blobS0_i)
        .other          _Z6kernelP4blobS0_i,@"STO_CUDA_ENTRY STV_DEFAULT"
_Z6kernelP4blobS0_i:
.text._Z6kernelP4blobS0_i:
        /* <DEDUP_REMOVED lines=8> */
.L_x_2:
        /* <DEDUP_REMOVED lines=16> */
.L_x_5:


//--------------------- .nv.shared.reserved.0     --------------------------
	.section	.nv.shared.reserved.0,"aw",@nobits
	.weak		__nv_reservedSMEM_offset_0_alias
	.size		__nv_reservedSMEM_offset_0_alias, 0, 64
	.other		__nv_reservedSMEM_offset_0_alias,@"STO_CUDA_RESERVED_SHARED STV_DEFAULT"
__nv_reservedSMEM_offset_0_alias:
	.zero		0
	.zero		64


//--------------------- .nv.constant0._Z10nullKernelv --------------------------
	.section	.nv.constant0._Z10nullKernelv,"a",@progbits
	.sectionflags	@""
	.align	4
.nv.constant0._Z10nullKernelv:
	.zero		896


//--------------------- .nv.constant0._Z8kernel_dP4blobS0_i --------------------------
	.section	.nv.constant0._Z8kernel_dP4blobS0_i,"a",@progbits
	.sectionflags	@""
	.align	4
.nv.constant0._Z8kernel_dP4blobS0_i:
	.zero		916


//--------------------- .nv.constant0._Z6kernelP4blobS0_i --------------------------
	.section	.nv.constant0._Z6kernelP4blobS0_i,"a",@progbits
	.sectionflags	@""
	.align	4
.nv.constant0._Z6kernelP4blobS0_i:
	.zero		916


//--------------------- SYMBOLS --------------------------

	.type		.nv.reservedSmem.offset0,@object
	.size		.nv.reservedSmem.offset0,0x4
